	.headerflags	@"EF_CUDA_TEXMODE_UNIFIED EF_CUDA_64BIT_ADDRESS EF_CUDA_ACCELERATORS EF_CUDA_SM90 EF_CUDA_VIRTUAL_SM(EF_CUDA_SM90)"
	.elftype	@"ET_EXEC"


//--------------------- .nv.info                  --------------------------
	.section	.nv.info,"",@"SHT_CUDA_INFO"
	.align	4


	//----- nvinfo : EIATTR_REGCOUNT
	.align		4
        /*0000*/ 	.byte	0x04, 0x2f
        /*0002*/ 	.short	(.L_2 - .L_1)
	.align		4
.L_1:
        /*0004*/ 	.word	index@(triton_poi_fused__to_copy_add_arange_clamp_floor_mul_36)
        /*0008*/ 	.word	0x0000000a


	//----- nvinfo : EIATTR_MIN_STACK_SIZE
	.align		4
.L_2:
        /*000c*/ 	.byte	0x04, 0x12
        /*000e*/ 	.short	(.L_4 - .L_3)
	.align		4
.L_3:
        /*0010*/ 	.word	index@(triton_poi_fused__to_copy_add_arange_clamp_floor_mul_36)
        /*0014*/ 	.word	0x00000000


	//----- nvinfo : EIATTR_FRAME_SIZE
	.align		4
.L_4:
        /*0018*/ 	.byte	0x04, 0x11
        /*001a*/ 	.short	(.L_6 - .L_5)
	.align		4
.L_5:
        /*001c*/ 	.word	index@(triton_poi_fused__to_copy_add_arange_clamp_floor_mul_36)
        /*0020*/ 	.word	0x00000000


	//----- nvinfo : EIATTR_MIN_STACK_SIZE
	.align		4
.L_6:
        /*0024*/ 	.byte	0x04, 0x12
        /*0026*/ 	.short	(.L_8 - .L_7)
	.align		4
.L_7:
        /*0028*/ 	.word	index@(triton_poi_fused__to_copy_add_arange_clamp_floor_mul_36)
        /*002c*/ 	.word	0x00000000
.L_8:


//--------------------- .nv.info.triton_poi_fused__to_copy_add_arange_clamp_floor_mul_36 --------------------------
	.section	.nv.info.triton_poi_fused__to_copy_add_arange_clamp_floor_mul_36,"",@"SHT_CUDA_INFO"
	.sectionflags	@""
	.align	4


	//----- nvinfo : EIATTR_CUDA_API_VERSION
	.align		4
        /*0000*/ 	.byte	0x04, 0x37
        /*0002*/ 	.short	(.L_10 - .L_9)
.L_9:
        /*0004*/ 	.word	0x0000007c


	//----- nvinfo : EIATTR_KPARAM_INFO
	.align		4
.L_10:
        /*0008*/ 	.byte	0x04, 0x17
        /*000a*/ 	.short	(.L_12 - .L_11)
.L_11:
        /*000c*/ 	.word	0x00000000
        /*0010*/ 	.short	0x0001
        /*0012*/ 	.short	0x0008
        /*0014*/ 	.byte	0x00, 0xf0, 0x11, 0x00


	//----- nvinfo : EIATTR_KPARAM_INFO
	.align		4
.L_12:
        /*0018*/ 	.byte	0x04, 0x17
        /*001a*/ 	.short	(.L_14 - .L_13)
.L_13:
        /*001c*/ 	.word	0x00000000
        /*0020*/ 	.short	0x0000
        /*0022*/ 	.short	0x0000
        /*0024*/ 	.byte	0x00, 0xf4, 0x21, 0x00


	//----- nvinfo : EIATTR_SPARSE_MMA_MASK
	.align		4
.L_14:
        /*0028*/ 	.byte	0x03, 0x50
        /*002a*/ 	.short	0x0000


	//----- nvinfo : EIATTR_MAXREG_COUNT
	.align		4
        /*002c*/ 	.byte	0x03, 0x1b
        /*002e*/ 	.short	0x00ff


	//----- nvinfo : EIATTR_EXIT_INSTR_OFFSETS
	.align		4
        /*0030*/ 	.byte	0x04, 0x1c
        /*0032*/ 	.short	(.L_16 - .L_15)


	//   ....[0]....
.L_15:
        /*0034*/ 	.word	0x00000140


	//   ....[1]....
        /*0038*/ 	.word	0x00000170


	//----- nvinfo : EIATTR_REQNTID
	.align		4
.L_16:
        /*003c*/ 	.byte	0x04, 0x10
        /*003e*/ 	.short	(.L_18 - .L_17)
.L_17:
        /*0040*/ 	.word	0x00000020
        /*0044*/ 	.word	0x00000001
        /*0048*/ 	.word	0x00000001


	//----- nvinfo : EIATTR_CBANK_PARAM_SIZE
	.align		4
.L_18:
        /*004c*/ 	.byte	0x03, 0x19
        /*004e*/ 	.short	0x000c


	//----- nvinfo : EIATTR_PARAM_CBANK
	.align		4
        /*0050*/ 	.byte	0x04, 0x0a
        /*0052*/ 	.short	(.L_20 - .L_19)
	.align		4
.L_19:
        /*0054*/ 	.word	index@(.nv.constant0.triton_poi_fused__to_copy_add_arange_clamp_floor_mul_36)
        /*0058*/ 	.short	0x0210
        /*005a*/ 	.short	0x000c


	//----- nvinfo : EIATTR_SW_WAR
	.align		4
.L_20:
        /*005c*/ 	.byte	0x04, 0x36
        /*005e*/ 	.short	(.L_22 - .L_21)
.L_21:
        /*0060*/ 	.word	0x00000008
.L_22:


//--------------------- .nv.callgraph             --------------------------
	.section	.nv.callgraph,"",@"SHT_CUDA_CALLGRAPH"
	.align	4
	.sectionentsize	8
	.align		4
        /*0000*/ 	.word	0x00000000
	.align		4
        /*0004*/ 	.word	0xffffffff
	.align		4
        /*0008*/ 	.word	0x00000000
	.align		4
        /*000c*/ 	.word	0xfffffffe
	.align		4
        /*0010*/ 	.word	0x00000000
	.align		4
        /*0014*/ 	.word	0xfffffffd
	.align		4
        /*0018*/ 	.word	0x00000000
	.align		4
        /*001c*/ 	.word	0xfffffffc


//--------------------- .nv.constant4             --------------------------
	.section	.nv.constant4,"a",@progbits
	.align	8
	.align		8
.nv.constant4:
        /*0000*/ 	.dword	_$_str


//--------------------- .text.triton_poi_fused__to_copy_add_arange_clamp_floor_mul_36 --------------------------
	.section	.text.triton_poi_fused__to_copy_add_arange_clamp_floor_mul_36,"ax",@progbits
	.align	128
        .global         triton_poi_fused__to_copy_add_arange_clamp_floor_mul_36
        .type           triton_poi_fused__to_copy_add_arange_clamp_floor_mul_36,@function
        .size           triton_poi_fused__to_copy_add_arange_clamp_floor_mul_36,(.L_x_1 - triton_poi_fused__to_copy_add_arange_clamp_floor_mul_36)
        .other          triton_poi_fused__to_copy_add_arange_clamp_floor_mul_36,@"STO_CUDA_ENTRY STV_DEFAULT"
triton_poi_fused__to_copy_add_arange_clamp_floor_mul_36:
.text.triton_poi_fused__to_copy_add_arange_clamp_floor_mul_36:
[----:B------:R-:W0:Y:S02]  /*0000*/  LDC R1, c[0x0][0x28] ;  /* 0x00000a00ff017b82 */ /* 0x000e240000000800 */
[----:B------:R-:W1:Y:S01]  /*0010*/  S2R R7, SR_TID.X ;  /* 0x0000000000077919 */ /* 0x000e620000002100 */
[----:B------:R-:W2:Y:S01]  /*0020*/  S2R R5, SR_CTAID.X ;  /* 0x0000000000057919 */ /* 0x000ea20000002500 */
[----:B-1----:R-:W-:-:S05]  /*0030*/  LOP3.LUT R0, R7, 0x7, RZ, 0xc0, !PT ;  /* 0x0000000707007812 */ /* 0x002fca00078ec0ff */
[----:B--2---:R-:W-:-:S05]  /*0040*/  IMAD R5, R5, 0x8, R0 ;  /* 0x0000000805057824 */ /* 0x004fca00078e0200 */
[----:B------:R-:W-:-:S05]  /*0050*/  I2FP.F32.S32 R0, R5 ;  /* 0x0000000500007245 */ /* 0x000fca0000201400 */
[----:B------:R-:W-:-:S06]  /*0060*/  FMUL R0, R0, 0.42857143282890319824 ;  /* 0x3edb6db700007820 */ /* 0x000fcc0000400000 */
[----:B------:R-:W1:Y:S02]  /*0070*/  FRND.FTZ.FLOOR R0, R0 ;  /* 0x0000000000007307 */ /* 0x000e640000215000 */
[C---:B-1----:R-:W-:Y:S02]  /*0080*/  FMNMX R2, R0.reuse, -2, !PT ;  /* 0xc000000000027809 */ /* 0x042fe40007800000 */
[----:B------:R-:W-:Y:S02]  /*0090*/  FSETP.NAN.AND P0, PT, R0, R0, PT ;  /* 0x000000000000720b */ /* 0x000fe40003f08000 */
[----:B------:R-:W-:Y:S02]  /*00a0*/  FMNMX R6, R2, 1, PT ;  /* 0x3f80000002067809 */ /* 0x000fe40003800000 */
[----:B------:R-:W1:Y:S04]  /*00b0*/  LDC.64 R2, c[0x0][0x210] ;  /* 0x00008400ff027b82 */ /* 0x000e680000000a00 */
[----:B------:R-:W2:Y:S02]  /*00c0*/  F2I.S16.TRUNC.NTZ R6, R6 ;  /* 0x0000000600067305 */ /* 0x000ea4000020e900 */
[----:B--2---:R-:W-:-:S02]  /*00d0*/  SEL R4, R6, RZ, !P0 ;  /* 0x000000ff06047207 */ /* 0x004fc40004000000 */
[----:B------:R-:W-:Y:S02]  /*00e0*/  LOP3.LUT P0, RZ, R7, 0x18, RZ, 0xc0, !PT ;  /* 0x0000001807ff7812 */ /* 0x000fe4000780c0ff */
[----:B------:R-:W-:Y:S01]  /*00f0*/  PRMT R7, R4, 0x9910, RZ ;  /* 0x0000991004077816 */ /* 0x000fe200000000ff */
[C---:B-1----:R-:W-:Y:S01]  /*0100*/  IMAD.WIDE R2, R5.reuse, 0x8, R2 ;  /* 0x0000000805027825 */ /* 0x042fe200078e0202 */
[----:B------:R-:W-:Y:S02]  /*0110*/  ISETP.LT.AND P0, PT, R5, 0x8, !P0 ;  /* 0x000000080500780c */ /* 0x000fe40004701270 */
[----:B------:R-:W-:-:S04]  /*0120*/  IADD3 R4, P1, R7, 0x2, RZ ;  /* 0x0000000207047810 */ /* 0x000fc80007f3e0ff */
[----:B------:R-:W-:-:S07]  /*0130*/  LEA.HI.X.SX32 R5, R7, RZ, 0x1, P1 ;  /* 0x000000ff07057211 */ /* 0x000fce00008f0eff */
[----:B------:R-:W-:Y:S05]  /*0140*/  @!P0 EXIT ;  /* 0x000000000000894d */ /* 0x000fea0003800000 */
[----:B------:R-:W-:Y:S02]  /*0150*/  ULDC.64 UR4, c[0x0][0x208] ;  /* 0x0000820000047ab9 */ /* 0x000fe40000000a00 */
[----:B------:R-:W-:Y:S01]  /*0160*/  STG.E.64 desc[UR4][R2.64], R4 ;  /* 0x0000000402007986 */ /* 0x000fe2000c101b04 */
[----:B------:R-:W-:Y:S05]  /*0170*/  EXIT ;  /* 0x000000000000794d */ /* 0x000fea0003800000 */
.L_x_0:
[----:B------:R-:W-:-:S00]  /*0180*/  BRA `(.L_x_0) ;  /* 0xfffffffc00fc7947 */ /* 0x000fc0000383ffff */
[----:B------:R-:W-:-:S00]  /*0190*/  NOP ;  /* 0x0000000000007918 */ /* 0x000fc00000000000 */
        /* <DEDUP_REMOVED lines=14> */
.L_x_1:


//--------------------- .nv.global.init           --------------------------
	.section	.nv.global.init,"aw",@progbits
.nv.global.init:
	.type		_$_str,@object
	.size		_$_str,(.L_0 - _$_str)
_$_str:
        /*0000*/ 	.byte	0x5f, 0x5f, 0x43, 0x55, 0x44, 0x41, 0x5f, 0x46, 0x54, 0x5a, 0x00
.L_0:


//--------------------- .nv.constant0.triton_poi_fused__to_copy_add_arange_clamp_floor_mul_36 --------------------------
	.section	.nv.constant0.triton_poi_fused__to_copy_add_arange_clamp_floor_mul_36,"a",@progbits
	.sectionflags	@""
	.align	4
.nv.constant0.triton_poi_fused__to_copy_add_arange_clamp_floor_mul_36:
	.zero		540
